//
// Generated by NVIDIA NVVM Compiler
//
// Compiler Build ID: CL-36424714
// Cuda compilation tools, release 13.0, V13.0.88
// Based on NVVM 20.0.0
//

.version 9.0
.target sm_100
.address_size 64

	// .globl	_Z10naive_incrPi

.visible .entry _Z10naive_incrPi(
	.param .u64 .ptr .align 1 _Z10naive_incrPi_param_0
)
{
	.reg .b32 	%r<3>;
	.reg .b64 	%rd<3>;

	ld.param.u64 	%rd1, [_Z10naive_incrPi_param_0];
	cvta.to.global.u64 	%rd2, %rd1;
	ld.global.u32 	%r1, [%rd2];
	add.s32 	%r2, %r1, 1;
	st.global.u32 	[%rd2], %r2;
	ret;

}
	// .globl	_Z11atomic_incrPi
.visible .entry _Z11atomic_incrPi(
	.param .u64 .ptr .align 1 _Z11atomic_incrPi_param_0
)
{
	.reg .b32 	%r<2>;
	.reg .b64 	%rd<3>;

	ld.param.u64 	%rd1, [_Z11atomic_incrPi_param_0];
	cvta.to.global.u64 	%rd2, %rd1;
	atom.global.add.u32 	%r1, [%rd2], 1;
	ret;

}


// ===== COMPILED SASS (sm_100) =====

	.target	sm_100

	.elftype	@"ET_EXEC"


//--------------------- .note.nv.tkinfo           --------------------------
	.section	.note.nv.tkinfo,"",@"SHT_NOTE"
	.sectionflags	@"SHF_NOTE_NV_TKINFO"
	.tkinfo
        /*0018*/ 	.word	0x00000002
        /*0030*/ 	.string	""
        /*0030*/ 	.string	"ptxas"
        /*0030*/ 	.string	"Cuda compilation tools, release 13.0, V13.0.88"
        /*0030*/ 	.string	"Build cuda_13.0.r13.0/compiler.36424714_0"
        /*0030*/ 	.string	"-arch sm_100 -m 64 "



//--------------------- .note.nv.cuinfo           --------------------------
	.section	.note.nv.cuinfo,"",@"SHT_NOTE"
	.sectionflags	@"SHF_NOTE_NV_CUINFO"
        /*0018*/ 	.short	0x0002
        /*001a*/ 	.short	0x0064
        /*001c*/ 	.short	0x0082
	.zero		2


//--------------------- .nv.info                  --------------------------
	.section	.nv.info,"",@"SHT_CUDA_INFO"
	.align	4


	//----- nvinfo : EIATTR_REGCOUNT
	.align		4
        /*0000*/ 	.byte	0x04, 0x2f
        /*0002*/ 	.short	(.L_1 - .L_0)
	.align		4
.L_0:
        /*0004*/ 	.word	index@(_Z10naive_incrPi)
        /*0008*/ 	.word	0x00000008


	//----- nvinfo : EIATTR_FRAME_SIZE
	.align		4
.L_1:
        /*000c*/ 	.byte	0x04, 0x11
        /*000e*/ 	.short	(.L_3 - .L_2)
	.align		4
.L_2:
        /*0010*/ 	.word	index@(_Z10naive_incrPi)
        /*0014*/ 	.word	0x00000000


	//----- nvinfo : EIATTR_REGCOUNT
	.align		4
.L_3:
        /*0018*/ 	.byte	0x04, 0x2f
        /*001a*/ 	.short	(.L_5 - .L_4)
	.align		4
.L_4:
        /*001c*/ 	.word	index@(_Z11atomic_incrPi)
        /*0020*/ 	.word	0x00000008


	//----- nvinfo : EIATTR_FRAME_SIZE
	.align		4
.L_5:
        /*0024*/ 	.byte	0x04, 0x11
        /*0026*/ 	.short	(.L_7 - .L_6)
	.align		4
.L_6:
        /*0028*/ 	.word	index@(_Z11atomic_incrPi)
        /*002c*/ 	.word	0x00000000


	//----- nvinfo : EIATTR_MIN_STACK_SIZE
	.align		4
.L_7:
        /*0030*/ 	.byte	0x04, 0x12
        /*0032*/ 	.short	(.L_9 - .L_8)
	.align		4
.L_8:
        /*0034*/ 	.word	index@(_Z11atomic_incrPi)
        /*0038*/ 	.word	0x00000000


	//----- nvinfo : EIATTR_MIN_STACK_SIZE
	.align		4
.L_9:
        /*003c*/ 	.byte	0x04, 0x12
        /*003e*/ 	.short	(.L_11 - .L_10)
	.align		4
.L_10:
        /*0040*/ 	.word	index@(_Z10naive_incrPi)
        /*0044*/ 	.word	0x00000000
.L_11:


//--------------------- .nv.compat                --------------------------
	.section	.nv.compat,"",@"SHT_CUDA_COMPAT_INFO"
	.align	4
        /*0000*/ 	.byte	0x02, 0x09, 0x00, 0x00, 0x02, 0x02, 0x01, 0x00, 0x02, 0x05, 0x05, 0x00, 0x03, 0x07, 0x01, 0x01
        /*0010*/ 	.byte	0x02, 0x03, 0x00, 0x00, 0x02, 0x06, 0x01, 0x00, 0x04, 0x0b, 0x08, 0x00, 0x09, 0x00, 0x00, 0x00
        /*0020*/ 	.byte	0x00, 0x00, 0x00, 0x00


//--------------------- .nv.info._Z11atomic_incrPi --------------------------
	.section	.nv.info._Z11atomic_incrPi,"",@"SHT_CUDA_INFO"
	.sectionflags	@""
	.align	4


	//----- nvinfo : EIATTR_CUDA_API_VERSION
	.align		4
        /*0000*/ 	.byte	0x04, 0x37
        /*0002*/ 	.short	(.L_13 - .L_12)
.L_12:
        /*0004*/ 	.word	0x00000082


	//----- nvinfo : EIATTR_KPARAM_INFO
	.align		4
.L_13:
        /*0008*/ 	.byte	0x04, 0x17
        /*000a*/ 	.short	(.L_15 - .L_14)
.L_14:
        /*000c*/ 	.word	0x00000000
        /*0010*/ 	.short	0x0000
        /*0012*/ 	.short	0x0000
        /*0014*/ 	.byte	0x00, 0xf5, 0x21, 0x00


	//----- nvinfo : EIATTR_SPARSE_MMA_MASK
	.align		4
.L_15:
        /*0018*/ 	.byte	0x03, 0x50
        /*001a*/ 	.short	0x0000


	//----- nvinfo : EIATTR_MAXREG_COUNT
	.align		4
        /*001c*/ 	.byte	0x03, 0x1b
        /*001e*/ 	.short	0x00ff


	//----- nvinfo : EIATTR_MERCURY_ISA_VERSION
	.align		4
        /*0020*/ 	.byte	0x03, 0x5f
        /*0022*/ 	.short	0x0101


	//----- nvinfo : EIATTR_INT_WARP_WIDE_INSTR_OFFSETS
	.align		4
        /*0024*/ 	.byte	0x04, 0x31
        /*0026*/ 	.short	(.L_17 - .L_16)


	//   ....[0]....
.L_16:
        /*0028*/ 	.word	0x00000030


	//----- nvinfo : EIATTR_VRC_CTA_INIT_COUNT
	.align		4
.L_17:
        /*002c*/ 	.byte	0x02, 0x4a
	.zero		1
	.zero		1


	//----- nvinfo : EIATTR_EXIT_INSTR_OFFSETS
	.align		4
        /*0030*/ 	.byte	0x04, 0x1c
        /*0032*/ 	.short	(.L_19 - .L_18)


	//   ....[0]....
.L_18:
        /*0034*/ 	.word	0x00000090


	//----- nvinfo : EIATTR_CBANK_PARAM_SIZE
	.align		4
.L_19:
        /*0038*/ 	.byte	0x03, 0x19
        /*003a*/ 	.short	0x0008


	//----- nvinfo : EIATTR_PARAM_CBANK
	.align		4
        /*003c*/ 	.byte	0x04, 0x0a
        /*003e*/ 	.short	(.L_21 - .L_20)
	.align		4
.L_20:
        /*0040*/ 	.word	index@(.nv.constant0._Z11atomic_incrPi)
        /*0044*/ 	.short	0x0380
        /*0046*/ 	.short	0x0008


	//----- nvinfo : EIATTR_SW_WAR
	.align		4
.L_21:
        /*0048*/ 	.byte	0x04, 0x36
        /*004a*/ 	.short	(.L_23 - .L_22)
.L_22:
        /*004c*/ 	.word	0x00000008
.L_23:


//--------------------- .nv.info._Z10naive_incrPi --------------------------
	.section	.nv.info._Z10naive_incrPi,"",@"SHT_CUDA_INFO"
	.sectionflags	@""
	.align	4


	//----- nvinfo : EIATTR_CUDA_API_VERSION
	.align		4
        /*0000*/ 	.byte	0x04, 0x37
        /*0002*/ 	.short	(.L_25 - .L_24)
.L_24:
        /*0004*/ 	.word	0x00000082


	//----- nvinfo : EIATTR_KPARAM_INFO
	.align		4
.L_25:
        /*0008*/ 	.byte	0x04, 0x17
        /*000a*/ 	.short	(.L_27 - .L_26)
.L_26:
        /*000c*/ 	.word	0x00000000
        /*0010*/ 	.short	0x0000
        /*0012*/ 	.short	0x0000
        /*0014*/ 	.byte	0x00, 0xf5, 0x21, 0x00


	//----- nvinfo : EIATTR_SPARSE_MMA_MASK
	.align		4
.L_27:
        /*0018*/ 	.byte	0x03, 0x50
        /*001a*/ 	.short	0x0000


	//----- nvinfo : EIATTR_MAXREG_COUNT
	.align		4
        /*001c*/ 	.byte	0x03, 0x1b
        /*001e*/ 	.short	0x00ff


	//----- nvinfo : EIATTR_MERCURY_ISA_VERSION
	.align		4
        /*0020*/ 	.byte	0x03, 0x5f
        /*0022*/ 	.short	0x0101


	//----- nvinfo : EIATTR_VRC_CTA_INIT_COUNT
	.align		4
        /*0024*/ 	.byte	0x02, 0x4a
	.zero		1
	.zero		1


	//----- nvinfo : EIATTR_EXIT_INSTR_OFFSETS
	.align		4
        /*0028*/ 	.byte	0x04, 0x1c
        /*002a*/ 	.short	(.L_29 - .L_28)


	//   ....[0]....
.L_28:
        /*002c*/ 	.word	0x00000060


	//----- nvinfo : EIATTR_CBANK_PARAM_SIZE
	.align		4
.L_29:
        /*0030*/ 	.byte	0x03, 0x19
        /*0032*/ 	.short	0x0008


	//----- nvinfo : EIATTR_PARAM_CBANK
	.align		4
        /*0034*/ 	.byte	0x04, 0x0a
        /*0036*/ 	.short	(.L_31 - .L_30)
	.align		4
.L_30:
        /*0038*/ 	.word	index@(.nv.constant0._Z10naive_incrPi)
        /*003c*/ 	.short	0x0380
        /*003e*/ 	.short	0x0008


	//----- nvinfo : EIATTR_SW_WAR
	.align		4
.L_31:
        /*0040*/ 	.byte	0x04, 0x36
        /*0042*/ 	.short	(.L_33 - .L_32)
.L_32:
        /*0044*/ 	.word	0x00000008
.L_33:


//--------------------- .nv.callgraph             --------------------------
	.section	.nv.callgraph,"",@"SHT_CUDA_CALLGRAPH"
	.align	4
	.sectionentsize	8
	.align		4
        /*0000*/ 	.word	0x00000000
	.align		4
        /*0004*/ 	.word	0xffffffff
	.align		4
        /*0008*/ 	.word	0x00000000
	.align		4
        /*000c*/ 	.word	0xfffffffe
	.align		4
        /*0010*/ 	.word	0x00000000
	.align		4
        /*0014*/ 	.word	0xfffffffd
	.align		4
        /*0018*/ 	.word	0x00000000
	.align		4
        /*001c*/ 	.word	0xfffffffc


//--------------------- .text._Z11atomic_incrPi   --------------------------
	.section	.text._Z11atomic_incrPi,"ax",@progbits
	.align	128
        .global         _Z11atomic_incrPi
        .type           _Z11atomic_incrPi,@function
        .size           _Z11atomic_incrPi,(.L_x_2 - _Z11atomic_incrPi)
        .other          _Z11atomic_incrPi,@"STO_CUDA_ENTRY STV_DEFAULT"
_Z11atomic_incrPi:
.text._Z11atomic_incrPi:
[----:B------:R-:W-:Y:S01]  /*0000*/  LDC R1, c[0x0][0x37c] ;  /* 0x0000df00ff017b82 */ /* 0x000fe20000000800 */
[----:B------:R-:W0:Y:S07]  /*0010*/  S2R R0, SR_LANEID ;  /* 0x0000000000007919 */ /* 0x000e2e0000000000 */
[----:B------:R-:W1:Y:S01]  /*0020*/  LDC.64 R2, c[0x0][0x380] ;  /* 0x0000e000ff027b82 */ /* 0x000e620000000a00 */
[----:B------:R-:W-:Y:S01]  /*0030*/  VOTEU.ANY UR6, UPT, PT ;  /* 0x0000000000067886 */ /* 0x000fe200038e0100 */
[----:B------:R-:W1:Y:S01]  /*0040*/  LDCU.64 UR4, c[0x0][0x358] ;  /* 0x00006b00ff0477ac */ /* 0x000e620008000a00 */
[----:B------:R-:W1:Y:S01]  /*0050*/  POPC R5, UR6 ;  /* 0x0000000600057d09 */ /* 0x000e620008000000 */
[----:B------:R-:W-:-:S06]  /*0060*/  UFLO.U32 UR7, UR6 ;  /* 0x00000006000772bd */ /* 0x000fcc00080e0000 */
[----:B0-----:R-:W-:-:S13]  /*0070*/  ISETP.EQ.U32.AND P0, PT, R0, UR7, PT ;  /* 0x0000000700007c0c */ /* 0x001fda000bf02070 */
[----:B-1----:R-:W-:Y:S01]  /*0080*/  @P0 REDG.E.ADD.STRONG.GPU desc[UR4][R2.64], R5 ;  /* 0x000000050200098e */ /* 0x002fe2000c12e104 */
[----:B------:R-:W-:Y:S05]  /*0090*/  EXIT ;  /* 0x000000000000794d */ /* 0x000fea0003800000 */
.L_x_0:
[----:B------:R-:W-:-:S00]  /*00a0*/  BRA `(.L_x_0) ;  /* 0xfffffffc00fc7947 */ /* 0x000fc0000383ffff */
[----:B------:R-:W-:-:S00]  /*00b0*/  NOP ;  /* 0x0000000000007918 */ /* 0x000fc00000000000 */
        /* <DEDUP_REMOVED lines=12> */
.L_x_2:


//--------------------- .text._Z10naive_incrPi    --------------------------
	.section	.text._Z10naive_incrPi,"ax",@progbits
	.align	128
        .global         _Z10naive_incrPi
        .type           _Z10naive_incrPi,@function
        .size           _Z10naive_incrPi,(.L_x_3 - _Z10naive_incrPi)
        .other          _Z10naive_incrPi,@"STO_CUDA_ENTRY STV_DEFAULT"
_Z10naive_incrPi:
.text._Z10naive_incrPi:
[----:B------:R-:W-:Y:S08]  /*0000*/  LDC R1, c[0x0][0x37c] ;  /* 0x0000df00ff017b82 */ /* 0x000ff00000000800 */
[----:B------:R-:W0:Y:S01]  /*0010*/  LDC.64 R2, c[0x0][0x380] ;  /* 0x0000e000ff027b82 */ /* 0x000e220000000a00 */
[----:B------:R-:W0:Y:S02]  /*0020*/  LDCU.64 UR4, c[0x0][0x358] ;  /* 0x00006b00ff0477ac */ /* 0x000e240008000a00 */
[----:B0-----:R-:W2:Y:S02]  /*0030*/  LDG.E R0, desc[UR4][R2.64] ;  /* 0x0000000402007981 */ /* 0x001ea4000c1e1900 */
[----:B--2---:R-:W-:-:S05]  /*0040*/  IADD3 R5, PT, PT, R0, 0x1, RZ ;  /* 0x0000000100057810 */ /* 0x004fca0007ffe0ff */
[----:B------:R-:W-:Y:S01]  /*0050*/  STG.E desc[UR4][R2.64], R5 ;  /* 0x0000000502007986 */ /* 0x000fe2000c101904 */
[----:B------:R-:W-:Y:S05]  /*0060*/  EXIT ;  /* 0x000000000000794d */ /* 0x000fea0003800000 */
.L_x_1:
        /* <DEDUP_REMOVED lines=9> */
.L_x_3:


//--------------------- .nv.shared.reserved.0     --------------------------
	.section	.nv.shared.reserved.0,"aw",@nobits
	.weak		__nv_reservedSMEM_offset_0_alias
	.size		__nv_reservedSMEM_offset_0_alias, 0, 64
	.other		__nv_reservedSMEM_offset_0_alias,@"STO_CUDA_RESERVED_SHARED STV_DEFAULT"
__nv_reservedSMEM_offset_0_alias:
	.zero		0
	.zero		64


//--------------------- .nv.constant0._Z11atomic_incrPi --------------------------
	.section	.nv.constant0._Z11atomic_incrPi,"a",@progbits
	.sectionflags	@""
	.align	4
.nv.constant0._Z11atomic_incrPi:
	.zero		904


//--------------------- .nv.constant0._Z10naive_incrPi --------------------------
	.section	.nv.constant0._Z10naive_incrPi,"a",@progbits
	.sectionflags	@""
	.align	4
.nv.constant0._Z10naive_incrPi:
	.zero		904


//--------------------- SYMBOLS --------------------------

	.type		.nv.reservedSmem.offset0,@object
	.size		.nv.reservedSmem.offset0,0x4
